//
// Generated by NVIDIA NVVM Compiler
//
// Compiler Build ID: CL-36424714
// Cuda compilation tools, release 13.0, V13.0.88
// Based on NVVM 20.0.0
//

.version 9.0
.target sm_100
.address_size 64

	// .globl	_Z13staticReversePii
// _ZZ13staticReversePiiE1s has been demoted
.extern .shared .align 16 .b8 s[];

.visible .entry _Z13staticReversePii(
	.param .u64 .ptr .align 1 _Z13staticReversePii_param_0,
	.param .u32 _Z13staticReversePii_param_1
)
{
	.reg .pred 	%p<2>;
	.reg .b32 	%r<12>;
	.reg .b64 	%rd<5>;
	// demoted variable
	.shared .align 4 .b8 _ZZ13staticReversePiiE1s[256];
	ld.param.u64 	%rd1, [_Z13staticReversePii_param_0];
	ld.param.u32 	%r2, [_Z13staticReversePii_param_1];
	mov.u32 	%r1, %tid.x;
	setp.ge.s32 	%p1, %r1, %r2;
	@%p1 bra 	$L__BB0_2;
	cvta.to.global.u64 	%rd2, %rd1;
	not.b32 	%r3, %r1;
	add.s32 	%r4, %r2, %r3;
	mul.wide.u32 	%rd3, %r1, 4;
	add.s64 	%rd4, %rd2, %rd3;
	ld.global.u32 	%r5, [%rd4];
	shl.b32 	%r6, %r1, 2;
	mov.u32 	%r7, _ZZ13staticReversePiiE1s;
	add.s32 	%r8, %r7, %r6;
	st.shared.u32 	[%r8], %r5;
	bar.sync 	0;
	shl.b32 	%r9, %r4, 2;
	add.s32 	%r10, %r7, %r9;
	ld.shared.u32 	%r11, [%r10];
	st.global.u32 	[%rd4], %r11;
$L__BB0_2:
	ret;

}
	// .globl	_Z14dynamicReversePii
.visible .entry _Z14dynamicReversePii(
	.param .u64 .ptr .align 1 _Z14dynamicReversePii_param_0,
	.param .u32 _Z14dynamicReversePii_param_1
)
{
	.reg .pred 	%p<2>;
	.reg .b32 	%r<12>;
	.reg .b64 	%rd<5>;

	ld.param.u64 	%rd1, [_Z14dynamicReversePii_param_0];
	ld.param.u32 	%r2, [_Z14dynamicReversePii_param_1];
	mov.u32 	%r1, %tid.x;
	setp.ge.s32 	%p1, %r1, %r2;
	@%p1 bra 	$L__BB1_2;
	cvta.to.global.u64 	%rd2, %rd1;
	not.b32 	%r3, %r1;
	add.s32 	%r4, %r2, %r3;
	mul.wide.u32 	%rd3, %r1, 4;
	add.s64 	%rd4, %rd2, %rd3;
	ld.global.u32 	%r5, [%rd4];
	shl.b32 	%r6, %r1, 2;
	mov.u32 	%r7, s;
	add.s32 	%r8, %r7, %r6;
	st.shared.u32 	[%r8], %r5;
	bar.sync 	0;
	shl.b32 	%r9, %r4, 2;
	add.s32 	%r10, %r7, %r9;
	ld.shared.u32 	%r11, [%r10];
	st.global.u32 	[%rd4], %r11;
$L__BB1_2:
	ret;

}


// ===== COMPILED SASS (sm_100) =====

	.target	sm_100

	.elftype	@"ET_EXEC"


//--------------------- .note.nv.tkinfo           --------------------------
	.section	.note.nv.tkinfo,"",@"SHT_NOTE"
	.sectionflags	@"SHF_NOTE_NV_TKINFO"
	.tkinfo
        /*0018*/ 	.word	0x00000002
        /*0030*/ 	.string	""
        /*0030*/ 	.string	"ptxas"
        /*0030*/ 	.string	"Cuda compilation tools, release 13.0, V13.0.88"
        /*0030*/ 	.string	"Build cuda_13.0.r13.0/compiler.36424714_0"
        /*0030*/ 	.string	"-arch sm_100 -m 64 "



//--------------------- .note.nv.cuinfo           --------------------------
	.section	.note.nv.cuinfo,"",@"SHT_NOTE"
	.sectionflags	@"SHF_NOTE_NV_CUINFO"
        /*0018*/ 	.short	0x0002
        /*001a*/ 	.short	0x0064
        /*001c*/ 	.short	0x0082
	.zero		2


//--------------------- .nv.info                  --------------------------
	.section	.nv.info,"",@"SHT_CUDA_INFO"
	.align	4


	//----- nvinfo : EIATTR_REGCOUNT
	.align		4
        /*0000*/ 	.byte	0x04, 0x2f
        /*0002*/ 	.short	(.L_1 - .L_0)
	.align		4
.L_0:
        /*0004*/ 	.word	index@(_Z13staticReversePii)
        /*0008*/ 	.word	0x0000000a


	//----- nvinfo : EIATTR_FRAME_SIZE
	.align		4
.L_1:
        /*000c*/ 	.byte	0x04, 0x11
        /*000e*/ 	.short	(.L_3 - .L_2)
	.align		4
.L_2:
        /*0010*/ 	.word	index@(_Z13staticReversePii)
        /*0014*/ 	.word	0x00000000


	//----- nvinfo : EIATTR_REGCOUNT
	.align		4
.L_3:
        /*0018*/ 	.byte	0x04, 0x2f
        /*001a*/ 	.short	(.L_5 - .L_4)
	.align		4
.L_4:
        /*001c*/ 	.word	index@(_Z14dynamicReversePii)
        /*0020*/ 	.word	0x0000000a


	//----- nvinfo : EIATTR_FRAME_SIZE
	.align		4
.L_5:
        /*0024*/ 	.byte	0x04, 0x11
        /*0026*/ 	.short	(.L_7 - .L_6)
	.align		4
.L_6:
        /*0028*/ 	.word	index@(_Z14dynamicReversePii)
        /*002c*/ 	.word	0x00000000


	//----- nvinfo : EIATTR_MIN_STACK_SIZE
	.align		4
.L_7:
        /*0030*/ 	.byte	0x04, 0x12
        /*0032*/ 	.short	(.L_9 - .L_8)
	.align		4
.L_8:
        /*0034*/ 	.word	index@(_Z14dynamicReversePii)
        /*0038*/ 	.word	0x00000000


	//----- nvinfo : EIATTR_MIN_STACK_SIZE
	.align		4
.L_9:
        /*003c*/ 	.byte	0x04, 0x12
        /*003e*/ 	.short	(.L_11 - .L_10)
	.align		4
.L_10:
        /*0040*/ 	.word	index@(_Z13staticReversePii)
        /*0044*/ 	.word	0x00000000
.L_11:


//--------------------- .nv.compat                --------------------------
	.section	.nv.compat,"",@"SHT_CUDA_COMPAT_INFO"
	.align	4
        /*0000*/ 	.byte	0x02, 0x09, 0x00, 0x00, 0x02, 0x02, 0x01, 0x00, 0x02, 0x05, 0x05, 0x00, 0x03, 0x07, 0x01, 0x01
        /*0010*/ 	.byte	0x02, 0x03, 0x00, 0x00, 0x02, 0x06, 0x01, 0x00, 0x04, 0x0b, 0x08, 0x00, 0x09, 0x00, 0x00, 0x00
        /*0020*/ 	.byte	0x00, 0x00, 0x00, 0x00


//--------------------- .nv.info._Z14dynamicReversePii --------------------------
	.section	.nv.info._Z14dynamicReversePii,"",@"SHT_CUDA_INFO"
	.sectionflags	@""
	.align	4


	//----- nvinfo : EIATTR_CUDA_API_VERSION
	.align		4
        /*0000*/ 	.byte	0x04, 0x37
        /*0002*/ 	.short	(.L_13 - .L_12)
.L_12:
        /*0004*/ 	.word	0x00000082


	//----- nvinfo : EIATTR_KPARAM_INFO
	.align		4
.L_13:
        /*0008*/ 	.byte	0x04, 0x17
        /*000a*/ 	.short	(.L_15 - .L_14)
.L_14:
        /*000c*/ 	.word	0x00000000
        /*0010*/ 	.short	0x0001
        /*0012*/ 	.short	0x0008
        /*0014*/ 	.byte	0x00, 0xf0, 0x11, 0x00


	//----- nvinfo : EIATTR_KPARAM_INFO
	.align		4
.L_15:
        /*0018*/ 	.byte	0x04, 0x17
        /*001a*/ 	.short	(.L_17 - .L_16)
.L_16:
        /*001c*/ 	.word	0x00000000
        /*0020*/ 	.short	0x0000
        /*0022*/ 	.short	0x0000
        /*0024*/ 	.byte	0x00, 0xf5, 0x21, 0x00


	//----- nvinfo : EIATTR_SPARSE_MMA_MASK
	.align		4
.L_17:
        /*0028*/ 	.byte	0x03, 0x50
        /*002a*/ 	.short	0x0000


	//----- nvinfo : EIATTR_MAXREG_COUNT
	.align		4
        /*002c*/ 	.byte	0x03, 0x1b
        /*002e*/ 	.short	0x00ff


	//----- nvinfo : EIATTR_NUM_BARRIERS
	.align		4
        /*0030*/ 	.byte	0x02, 0x4c
        /*0032*/ 	.byte	0x01
	.zero		1


	//----- nvinfo : EIATTR_MERCURY_ISA_VERSION
	.align		4
        /*0034*/ 	.byte	0x03, 0x5f
        /*0036*/ 	.short	0x0101


	//----- nvinfo : EIATTR_VRC_CTA_INIT_COUNT
	.align		4
        /*0038*/ 	.byte	0x02, 0x4a
	.zero		1
	.zero		1


	//----- nvinfo : EIATTR_EXIT_INSTR_OFFSETS
	.align		4
        /*003c*/ 	.byte	0x04, 0x1c
        /*003e*/ 	.short	(.L_19 - .L_18)


	//   ....[0]....
.L_18:
        /*0040*/ 	.word	0x00000040


	//   ....[1]....
        /*0044*/ 	.word	0x00000140


	//----- nvinfo : EIATTR_CBANK_PARAM_SIZE
	.align		4
.L_19:
        /*0048*/ 	.byte	0x03, 0x19
        /*004a*/ 	.short	0x000c


	//----- nvinfo : EIATTR_PARAM_CBANK
	.align		4
        /*004c*/ 	.byte	0x04, 0x0a
        /*004e*/ 	.short	(.L_21 - .L_20)
	.align		4
.L_20:
        /*0050*/ 	.word	index@(.nv.constant0._Z14dynamicReversePii)
        /*0054*/ 	.short	0x0380
        /*0056*/ 	.short	0x000c


	//----- nvinfo : EIATTR_SW_WAR
	.align		4
.L_21:
        /*0058*/ 	.byte	0x04, 0x36
        /*005a*/ 	.short	(.L_23 - .L_22)
.L_22:
        /*005c*/ 	.word	0x00000008
.L_23:


//--------------------- .nv.info._Z13staticReversePii --------------------------
	.section	.nv.info._Z13staticReversePii,"",@"SHT_CUDA_INFO"
	.sectionflags	@""
	.align	4


	//----- nvinfo : EIATTR_CUDA_API_VERSION
	.align		4
        /*0000*/ 	.byte	0x04, 0x37
        /*0002*/ 	.short	(.L_25 - .L_24)
.L_24:
        /*0004*/ 	.word	0x00000082


	//----- nvinfo : EIATTR_KPARAM_INFO
	.align		4
.L_25:
        /*0008*/ 	.byte	0x04, 0x17
        /*000a*/ 	.short	(.L_27 - .L_26)
.L_26:
        /*000c*/ 	.word	0x00000000
        /*0010*/ 	.short	0x0001
        /*0012*/ 	.short	0x0008
        /*0014*/ 	.byte	0x00, 0xf0, 0x11, 0x00


	//----- nvinfo : EIATTR_KPARAM_INFO
	.align		4
.L_27:
        /*0018*/ 	.byte	0x04, 0x17
        /*001a*/ 	.short	(.L_29 - .L_28)
.L_28:
        /*001c*/ 	.word	0x00000000
        /*0020*/ 	.short	0x0000
        /*0022*/ 	.short	0x0000
        /*0024*/ 	.byte	0x00, 0xf5, 0x21, 0x00


	//----- nvinfo : EIATTR_SPARSE_MMA_MASK
	.align		4
.L_29:
        /*0028*/ 	.byte	0x03, 0x50
        /*002a*/ 	.short	0x0000


	//----- nvinfo : EIATTR_MAXREG_COUNT
	.align		4
        /*002c*/ 	.byte	0x03, 0x1b
        /*002e*/ 	.short	0x00ff


	//----- nvinfo : EIATTR_NUM_BARRIERS
	.align		4
        /*0030*/ 	.byte	0x02, 0x4c
        /*0032*/ 	.byte	0x01
	.zero		1


	//----- nvinfo : EIATTR_MERCURY_ISA_VERSION
	.align		4
        /*0034*/ 	.byte	0x03, 0x5f
        /*0036*/ 	.short	0x0101


	//----- nvinfo : EIATTR_VRC_CTA_INIT_COUNT
	.align		4
        /*0038*/ 	.byte	0x02, 0x4a
	.zero		1
	.zero		1


	//----- nvinfo : EIATTR_EXIT_INSTR_OFFSETS
	.align		4
        /*003c*/ 	.byte	0x04, 0x1c
        /*003e*/ 	.short	(.L_31 - .L_30)


	//   ....[0]....
.L_30:
        /*0040*/ 	.word	0x00000040


	//   ....[1]....
        /*0044*/ 	.word	0x00000140


	//----- nvinfo : EIATTR_CBANK_PARAM_SIZE
	.align		4
.L_31:
        /*0048*/ 	.byte	0x03, 0x19
        /*004a*/ 	.short	0x000c


	//----- nvinfo : EIATTR_PARAM_CBANK
	.align		4
        /*004c*/ 	.byte	0x04, 0x0a
        /*004e*/ 	.short	(.L_33 - .L_32)
	.align		4
.L_32:
        /*0050*/ 	.word	index@(.nv.constant0._Z13staticReversePii)
        /*0054*/ 	.short	0x0380
        /*0056*/ 	.short	0x000c


	//----- nvinfo : EIATTR_SW_WAR
	.align		4
.L_33:
        /*0058*/ 	.byte	0x04, 0x36
        /*005a*/ 	.short	(.L_35 - .L_34)
.L_34:
        /*005c*/ 	.word	0x00000008
.L_35:


//--------------------- .nv.callgraph             --------------------------
	.section	.nv.callgraph,"",@"SHT_CUDA_CALLGRAPH"
	.align	4
	.sectionentsize	8
	.align		4
        /*0000*/ 	.word	0x00000000
	.align		4
        /*0004*/ 	.word	0xffffffff
	.align		4
        /*0008*/ 	.word	0x00000000
	.align		4
        /*000c*/ 	.word	0xfffffffe
	.align		4
        /*0010*/ 	.word	0x00000000
	.align		4
        /*0014*/ 	.word	0xfffffffd
	.align		4
        /*0018*/ 	.word	0x00000000
	.align		4
        /*001c*/ 	.word	0xfffffffc


//--------------------- .text._Z14dynamicReversePii --------------------------
	.section	.text._Z14dynamicReversePii,"ax",@progbits
	.align	128
        .global         _Z14dynamicReversePii
        .type           _Z14dynamicReversePii,@function
        .size           _Z14dynamicReversePii,(.L_x_2 - _Z14dynamicReversePii)
        .other          _Z14dynamicReversePii,@"STO_CUDA_ENTRY STV_DEFAULT"
_Z14dynamicReversePii:
.text._Z14dynamicReversePii:
[----:B------:R-:W-:Y:S01]  /*0000*/  LDC R1, c[0x0][0x37c] ;  /* 0x0000df00ff017b82 */ /* 0x000fe20000000800 */
[----:B------:R-:W0:Y:S01]  /*0010*/  S2R R5, SR_TID.X ;  /* 0x0000000000057919 */ /* 0x000e220000002100 */
[----:B------:R-:W0:Y:S02]  /*0020*/  LDCU UR8, c[0x0][0x388] ;  /* 0x00007100ff0877ac */ /* 0x000e240008000800 */
[----:B0-----:R-:W-:-:S13]  /*0030*/  ISETP.GE.AND P0, PT, R5, UR8, PT ;  /* 0x0000000805007c0c */ /* 0x001fda000bf06270 */
[----:B------:R-:W-:Y:S05]  /*0040*/  @P0 EXIT ;  /* 0x000000000000094d */ /* 0x000fea0003800000 */
[----:B------:R-:W0:Y:S01]  /*0050*/  LDC.64 R2, c[0x0][0x380] ;  /* 0x0000e000ff027b82 */ /* 0x000e220000000a00 */
[----:B------:R-:W1:Y:S01]  /*0060*/  LDCU.64 UR6, c[0x0][0x358] ;  /* 0x00006b00ff0677ac */ /* 0x000e620008000a00 */
[----:B0-----:R-:W-:-:S05]  /*0070*/  IMAD.WIDE.U32 R2, R5, 0x4, R2 ;  /* 0x0000000405027825 */ /* 0x001fca00078e0002 */
[----:B-1----:R-:W2:Y:S01]  /*0080*/  LDG.E R4, desc[UR6][R2.64] ;  /* 0x0000000602047981 */ /* 0x002ea2000c1e1900 */
[----:B------:R-:W0:Y:S01]  /*0090*/  S2UR UR5, SR_CgaCtaId ;  /* 0x00000000000579c3 */ /* 0x000e220000008800 */
[----:B------:R-:W-:Y:S01]  /*00a0*/  UMOV UR4, 0x400 ;  /* 0x0000040000047882 */ /* 0x000fe20000000000 */
[----:B------:R-:W-:-:S05]  /*00b0*/  LOP3.LUT R0, RZ, R5, RZ, 0x33, !PT ;  /* 0x00000005ff007212 */ /* 0x000fca00078e33ff */
[----:B------:R-:W-:Y:S01]  /*00c0*/  VIADD R0, R0, UR8 ;  /* 0x0000000800007c36 */ /* 0x000fe20008000000 */
[----:B0-----:R-:W-:-:S06]  /*00d0*/  ULEA UR4, UR5, UR4, 0x18 ;  /* 0x0000000405047291 */ /* 0x001fcc000f8ec0ff */
[----:B------:R-:W-:Y:S02]  /*00e0*/  LEA R5, R5, UR4, 0x2 ;  /* 0x0000000405057c11 */ /* 0x000fe4000f8e10ff */
[----:B------:R-:W-:-:S03]  /*00f0*/  LEA R0, R0, UR4, 0x2 ;  /* 0x0000000400007c11 */ /* 0x000fc6000f8e10ff */
[----:B--2---:R-:W-:Y:S01]  /*0100*/  STS [R5], R4 ;  /* 0x0000000405007388 */ /* 0x004fe20000000800 */
[----:B------:R-:W-:Y:S06]  /*0110*/  BAR.SYNC.DEFER_BLOCKING 0x0 ;  /* 0x0000000000007b1d */ /* 0x000fec0000010000 */
[----:B------:R-:W0:Y:S04]  /*0120*/  LDS R7, [R0] ;  /* 0x0000000000077984 */ /* 0x000e280000000800 */
[----:B0-----:R-:W-:Y:S01]  /*0130*/  STG.E desc[UR6][R2.64], R7 ;  /* 0x0000000702007986 */ /* 0x001fe2000c101906 */
[----:B------:R-:W-:Y:S05]  /*0140*/  EXIT ;  /* 0x000000000000794d */ /* 0x000fea0003800000 */
.L_x_0:
[----:B------:R-:W-:-:S00]  /*0150*/  BRA `(.L_x_0) ;  /* 0xfffffffc00fc7947 */ /* 0x000fc0000383ffff */
[----:B------:R-:W-:-:S00]  /*0160*/  NOP ;  /* 0x0000000000007918 */ /* 0x000fc00000000000 */
        /* <DEDUP_REMOVED lines=9> */
.L_x_2:


//--------------------- .text._Z13staticReversePii --------------------------
	.section	.text._Z13staticReversePii,"ax",@progbits
	.align	128
        .global         _Z13staticReversePii
        .type           _Z13staticReversePii,@function
        .size           _Z13staticReversePii,(.L_x_3 - _Z13staticReversePii)
        .other          _Z13staticReversePii,@"STO_CUDA_ENTRY STV_DEFAULT"
_Z13staticReversePii:
.text._Z13staticReversePii:
        /* <DEDUP_REMOVED lines=21> */
.L_x_1:
        /* <DEDUP_REMOVED lines=11> */
.L_x_3:


//--------------------- .nv.shared._Z14dynamicReversePii --------------------------
	.section	.nv.shared._Z14dynamicReversePii,"aw",@nobits
	.sectionflags	@""
	.align	16
	.zero		1024


//--------------------- .nv.shared.reserved.0     --------------------------
	.section	.nv.shared.reserved.0,"aw",@nobits
	.weak		__nv_reservedSMEM_offset_0_alias
	.size		__nv_reservedSMEM_offset_0_alias, 0, 64
	.other		__nv_reservedSMEM_offset_0_alias,@"STO_CUDA_RESERVED_SHARED STV_DEFAULT"
__nv_reservedSMEM_offset_0_alias:
	.zero		0
	.zero		64


//--------------------- .nv.shared._Z13staticReversePii --------------------------
	.section	.nv.shared._Z13staticReversePii,"aw",@nobits
	.sectionflags	@""
	.align	16
.nv.shared._Z13staticReversePii:
	.zero		1280


//--------------------- .nv.constant0._Z14dynamicReversePii --------------------------
	.section	.nv.constant0._Z14dynamicReversePii,"a",@progbits
	.sectionflags	@""
	.align	4
.nv.constant0._Z14dynamicReversePii:
	.zero		908


//--------------------- .nv.constant0._Z13staticReversePii --------------------------
	.section	.nv.constant0._Z13staticReversePii,"a",@progbits
	.sectionflags	@""
	.align	4
.nv.constant0._Z13staticReversePii:
	.zero		908


//--------------------- SYMBOLS --------------------------

	.type		.nv.reservedSmem.offset0,@object
	.size		.nv.reservedSmem.offset0,0x4
	.type		.nv.reservedSmem.cap,@object
	.size		.nv.reservedSmem.cap,0x4
